	.headerflags	@"EF_CUDA_TEXMODE_UNIFIED EF_CUDA_64BIT_ADDRESS EF_CUDA_ACCELERATORS EF_CUDA_SM90 EF_CUDA_VIRTUAL_SM(EF_CUDA_SM90)"
	.elftype	@"ET_EXEC"


//--------------------- .nv.info                  --------------------------
	.section	.nv.info,"",@"SHT_CUDA_INFO"
	.align	4


	//----- nvinfo : EIATTR_REGCOUNT
	.align		4
        /*0000*/ 	.byte	0x04, 0x2f
        /*0002*/ 	.short	(.L_3 - .L_2)
	.align		4
.L_2:
        /*0004*/ 	.word	index@(triton_poi_fused__native_batch_norm_legit_no_training_relu_6)
        /*0008*/ 	.word	0x00000011


	//----- nvinfo : EIATTR_MIN_STACK_SIZE
	.align		4
.L_3:
        /*000c*/ 	.byte	0x04, 0x12
        /*000e*/ 	.short	(.L_5 - .L_4)
	.align		4
.L_4:
        /*0010*/ 	.word	index@(triton_poi_fused__native_batch_norm_legit_no_training_relu_6)
        /*0014*/ 	.word	0x00000000


	//----- nvinfo : EIATTR_FRAME_SIZE
	.align		4
.L_5:
        /*0018*/ 	.byte	0x04, 0x11
        /*001a*/ 	.short	(.L_7 - .L_6)
	.align		4
.L_6:
        /*001c*/ 	.word	index@(triton_poi_fused__native_batch_norm_legit_no_training_relu_6)
        /*0020*/ 	.word	0x00000000


	//----- nvinfo : EIATTR_MIN_STACK_SIZE
	.align		4
.L_7:
        /*0024*/ 	.byte	0x04, 0x12
        /*0026*/ 	.short	(.L_9 - .L_8)
	.align		4
.L_8:
        /*0028*/ 	.word	index@(triton_poi_fused__native_batch_norm_legit_no_training_relu_6)
        /*002c*/ 	.word	0x00000000
.L_9:


//--------------------- .nv.info.triton_poi_fused__native_batch_norm_legit_no_training_relu_6 --------------------------
	.section	.nv.info.triton_poi_fused__native_batch_norm_legit_no_training_relu_6,"",@"SHT_CUDA_INFO"
	.sectionflags	@""
	.align	4


	//----- nvinfo : EIATTR_CUDA_API_VERSION
	.align		4
        /*0000*/ 	.byte	0x04, 0x37
        /*0002*/ 	.short	(.L_11 - .L_10)
.L_10:
        /*0004*/ 	.word	0x0000007c


	//----- nvinfo : EIATTR_KPARAM_INFO
	.align		4
.L_11:
        /*0008*/ 	.byte	0x04, 0x17
        /*000a*/ 	.short	(.L_13 - .L_12)
.L_12:
        /*000c*/ 	.word	0x00000000
        /*0010*/ 	.short	0x0006
        /*0012*/ 	.short	0x0030
        /*0014*/ 	.byte	0x00, 0xf0, 0x11, 0x00


	//----- nvinfo : EIATTR_KPARAM_INFO
	.align		4
.L_13:
        /*0018*/ 	.byte	0x04, 0x17
        /*001a*/ 	.short	(.L_15 - .L_14)
.L_14:
        /*001c*/ 	.word	0x00000000
        /*0020*/ 	.short	0x0005
        /*0022*/ 	.short	0x0028
        /*0024*/ 	.byte	0x00, 0xf4, 0x21, 0x00


	//----- nvinfo : EIATTR_KPARAM_INFO
	.align		4
.L_15:
        /*0028*/ 	.byte	0x04, 0x17
        /*002a*/ 	.short	(.L_17 - .L_16)
.L_16:
        /*002c*/ 	.word	0x00000000
        /*0030*/ 	.short	0x0004
        /*0032*/ 	.short	0x0020
        /*0034*/ 	.byte	0x00, 0xf4, 0x21, 0x00


	//----- nvinfo : EIATTR_KPARAM_INFO
	.align		4
.L_17:
        /*0038*/ 	.byte	0x04, 0x17
        /*003a*/ 	.short	(.L_19 - .L_18)
.L_18:
        /*003c*/ 	.word	0x00000000
        /*0040*/ 	.short	0x0003
        /*0042*/ 	.short	0x0018
        /*0044*/ 	.byte	0x00, 0xf4, 0x21, 0x00


	//----- nvinfo : EIATTR_KPARAM_INFO
	.align		4
.L_19:
        /*0048*/ 	.byte	0x04, 0x17
        /*004a*/ 	.short	(.L_21 - .L_20)
.L_20:
        /*004c*/ 	.word	0x00000000
        /*0050*/ 	.short	0x0002
        /*0052*/ 	.short	0x0010
        /*0054*/ 	.byte	0x00, 0xf4, 0x21, 0x00


	//----- nvinfo : EIATTR_KPARAM_INFO
	.align		4
.L_21:
        /*0058*/ 	.byte	0x04, 0x17
        /*005a*/ 	.short	(.L_23 - .L_22)
.L_22:
        /*005c*/ 	.word	0x00000000
        /*0060*/ 	.short	0x0001
        /*0062*/ 	.short	0x0008
        /*0064*/ 	.byte	0x00, 0xf4, 0x21, 0x00


	//----- nvinfo : EIATTR_KPARAM_INFO
	.align		4
.L_23:
        /*0068*/ 	.byte	0x04, 0x17
        /*006a*/ 	.short	(.L_25 - .L_24)
.L_24:
        /*006c*/ 	.word	0x00000000
        /*0070*/ 	.short	0x0000
        /*0072*/ 	.short	0x0000
        /*0074*/ 	.byte	0x00, 0xf4, 0x21, 0x00


	//----- nvinfo : EIATTR_SPARSE_MMA_MASK
	.align		4
.L_25:
        /*0078*/ 	.byte	0x03, 0x50
        /*007a*/ 	.short	0x0000


	//----- nvinfo : EIATTR_MAXREG_COUNT
	.align		4
        /*007c*/ 	.byte	0x03, 0x1b
        /*007e*/ 	.short	0x00ff


	//----- nvinfo : EIATTR_EXIT_INSTR_OFFSETS
	.align		4
        /*0080*/ 	.byte	0x04, 0x1c
        /*0082*/ 	.short	(.L_27 - .L_26)


	//   ....[0]....
.L_26:
        /*0084*/ 	.word	0x00000360


	//----- nvinfo : EIATTR_REQNTID
	.align		4
.L_27:
        /*0088*/ 	.byte	0x04, 0x10
        /*008a*/ 	.short	(.L_29 - .L_28)
.L_28:
        /*008c*/ 	.word	0x00000080
        /*0090*/ 	.word	0x00000001
        /*0094*/ 	.word	0x00000001


	//----- nvinfo : EIATTR_CBANK_PARAM_SIZE
	.align		4
.L_29:
        /*0098*/ 	.byte	0x03, 0x19
        /*009a*/ 	.short	0x0034


	//----- nvinfo : EIATTR_PARAM_CBANK
	.align		4
        /*009c*/ 	.byte	0x04, 0x0a
        /*009e*/ 	.short	(.L_31 - .L_30)
	.align		4
.L_30:
        /*00a0*/ 	.word	index@(.nv.constant0.triton_poi_fused__native_batch_norm_legit_no_training_relu_6)
        /*00a4*/ 	.short	0x0210
        /*00a6*/ 	.short	0x0034


	//----- nvinfo : EIATTR_SW_WAR
	.align		4
.L_31:
        /*00a8*/ 	.byte	0x04, 0x36
        /*00aa*/ 	.short	(.L_33 - .L_32)
.L_32:
        /*00ac*/ 	.word	0x00000008
.L_33:


//--------------------- .nv.callgraph             --------------------------
	.section	.nv.callgraph,"",@"SHT_CUDA_CALLGRAPH"
	.align	4
	.sectionentsize	8
	.align		4
        /*0000*/ 	.word	0x00000000
	.align		4
        /*0004*/ 	.word	0xffffffff
	.align		4
        /*0008*/ 	.word	0x00000000
	.align		4
        /*000c*/ 	.word	0xfffffffe
	.align		4
        /*0010*/ 	.word	0x00000000
	.align		4
        /*0014*/ 	.word	0xfffffffd
	.align		4
        /*0018*/ 	.word	0x00000000
	.align		4
        /*001c*/ 	.word	0xfffffffc


//--------------------- .nv.constant4             --------------------------
	.section	.nv.constant4,"a",@progbits
	.align	8
	.align		8
.nv.constant4:
        /*0000*/ 	.dword	_$_str
	.align		8
        /*0008*/ 	.dword	_$_str_$_2


//--------------------- .text.triton_poi_fused__native_batch_norm_legit_no_training_relu_6 --------------------------
	.section	.text.triton_poi_fused__native_batch_norm_legit_no_training_relu_6,"ax",@progbits
	.align	128
        .global         triton_poi_fused__native_batch_norm_legit_no_training_relu_6
        .type           triton_poi_fused__native_batch_norm_legit_no_training_relu_6,@function
        .size           triton_poi_fused__native_batch_norm_legit_no_training_relu_6,(.L_x_1 - triton_poi_fused__native_batch_norm_legit_no_training_relu_6)
        .other          triton_poi_fused__native_batch_norm_legit_no_training_relu_6,@"STO_CUDA_ENTRY STV_DEFAULT"
triton_poi_fused__native_batch_norm_legit_no_training_relu_6:
.text.triton_poi_fused__native_batch_norm_legit_no_training_relu_6:
[----:B------:R-:W-:Y:S01]  /*0000*/  LDC R1, c[0x0][0x28] ;  /* 0x00000a00ff017b82 */ /* 0x000fe20000000800 */
[----:B------:R-:W1:Y:S07]  /*0010*/  S2R R0, SR_TID.X ;  /* 0x0000000000007919 */ /* 0x000e6e0000002100 */
[----:B------:R-:W2:Y:S01]  /*0020*/  LDC.64 R6, c[0x0][0x220] ;  /* 0x00008800ff067b82 */ /* 0x000ea20000000a00 */
[----:B------:R-:W-:Y:S01]  /*0030*/  ULDC.64 UR4, c[0x0][0x208] ;  /* 0x0000820000047ab9 */ /* 0x000fe20000000a00 */
[----:B------:R-:W3:Y:S06]  /*0040*/  S2R R5, SR_CTAID.X ;  /* 0x0000000000057919 */ /* 0x000eec0000002500 */
[----:B------:R-:W4:Y:S08]  /*0050*/  LDC.64 R8, c[0x0][0x228] ;  /* 0x00008a00ff087b82 */ /* 0x000f300000000a00 */
[----:B------:R-:W5:Y:S01]  /*0060*/  LDC.64 R10, c[0x0][0x230] ;  /* 0x00008c00ff0a7b82 */ /* 0x000f620000000a00 */
[----:B-1----:R-:W-:-:S02]  /*0070*/  SHF.L.U32 R0, R0, 0x1, RZ ;  /* 0x0000000100007819 */ /* 0x002fc400000006ff */
[----:B---3--:R-:W-:Y:S02]  /*0080*/  SHF.R.S32.HI R3, RZ, 0x17, R5 ;  /* 0x00000017ff037819 */ /* 0x008fe40000011405 */
[----:B------:R-:W-:Y:S02]  /*0090*/  LOP3.LUT R0, R0, 0xfe, RZ, 0xc0, !PT ;  /* 0x000000fe00007812 */ /* 0x000fe400078ec0ff */
[----:B------:R-:W-:Y:S02]  /*00a0*/  SGXT R3, R3, 0x1 ;  /* 0x000000010303781a */ /* 0x000fe40000000200 */
[----:B------:R-:W-:-:S04]  /*00b0*/  LEA R0, R5, R0, 0x8 ;  /* 0x0000000005007211 */ /* 0x000fc800078e40ff */
[----:B------:R-:W-:-:S04]  /*00c0*/  LEA.HI R3, R3, R0, RZ, 0x4 ;  /* 0x0000000003037211 */ /* 0x000fc800078f20ff */
[----:B------:R-:W-:-:S05]  /*00d0*/  SHF.R.S32.HI R3, RZ, 0x4, R3 ;  /* 0x00000004ff037819 */ /* 0x000fca0000011403 */
[----:B------:R-:W-:-:S05]  /*00e0*/  IMAD.HI R2, R3, 0x2aaaaaab, RZ ;  /* 0x2aaaaaab03027827 */ /* 0x000fca00078e02ff */
[----:B------:R-:W-:-:S04]  /*00f0*/  SHF.R.U32.HI R5, RZ, 0x1f, R2 ;  /* 0x0000001fff057819 */ /* 0x000fc80000011602 */
[----:B------:R-:W-:Y:S02]  /*0100*/  LEA.HI R2, R2, R5, RZ, 0x1a ;  /* 0x0000000502027211 */ /* 0x000fe400078fd0ff */
[----:B------:R-:W1:Y:S03]  /*0110*/  LDC.64 R4, c[0x0][0x218] ;  /* 0x00008600ff047b82 */ /* 0x000e660000000a00 */
[----:B------:R-:W-:-:S04]  /*0120*/  IMAD R13, R2, -0x180, R3 ;  /* 0xfffffe80020d7824 */ /* 0x000fc800078e0203 */
[C---:B--2---:R-:W-:Y:S01]  /*0130*/  IMAD.WIDE R6, R13.reuse, 0x4, R6 ;  /* 0x000000040d067825 */ /* 0x044fe200078e0206 */
[----:B------:R-:W2:Y:S05]  /*0140*/  LDC.64 R2, c[0x0][0x210] ;  /* 0x00008400ff027b82 */ /* 0x000eaa0000000a00 */
[----:B------:R-:W3:Y:S01]  /*0150*/  LDG.E.EL R6, desc[UR4][R6.64] ;  /* 0x0000000406067981 */ /* 0x000ee2000c2e1900 */
[----:B----4-:R-:W-:-:S04]  /*0160*/  IMAD.WIDE R8, R13, 0x4, R8 ;  /* 0x000000040d087825 */ /* 0x010fc800078e0208 */
[C---:B-----5:R-:W-:Y:S02]  /*0170*/  IMAD.WIDE R10, R13.reuse, 0x4, R10 ;  /* 0x000000040d0a7825 */ /* 0x060fe400078e020a */
[----:B------:R-:W4:Y:S02]  /*0180*/  LDG.E.EL R8, desc[UR4][R8.64] ;  /* 0x0000000408087981 */ /* 0x000f24000c2e1900 */
[----:B-1----:R-:W-:Y:S02]  /*0190*/  IMAD.WIDE R4, R13, 0x4, R4 ;  /* 0x000000040d047825 */ /* 0x002fe400078e0204 */
[----:B------:R-:W4:Y:S04]  /*01a0*/  LDG.E.EL R11, desc[UR4][R10.64] ;  /* 0x000000040a0b7981 */ /* 0x000f28000c2e1900 */
[----:B------:R1:W5:Y:S01]  /*01b0*/  LDG.E.EL R12, desc[UR4][R4.64] ;  /* 0x00000004040c7981 */ /* 0x000362000c2e1900 */
[----:B--2---:R-:W-:-:S06]  /*01c0*/  IMAD.WIDE R2, R0, 0x4, R2 ;  /* 0x0000000400027825 */ /* 0x004fcc00078e0202 */
[----:B------:R-:W5:Y:S01]  /*01d0*/  LDG.E.64 R2, desc[UR4][R2.64] ;  /* 0x0000000402027981 */ /* 0x000f62000c1e1b00 */
[----:B------:R-:W-:Y:S01]  /*01e0*/  HFMA2.MMA R14, -RZ, RZ, 1.625, 0 ;  /* 0x3e800000ff0e7435 */ /* 0x000fe200000001ff */
[----:B-1----:R-:W1:Y:S02]  /*01f0*/  LDC.64 R4, c[0x0][0x238] ;  /* 0x00008e00ff047b82 */ /* 0x002e640000000a00 */
[----:B-1----:R-:W-:-:S04]  /*0200*/  IMAD.WIDE R4, R0, 0x4, R4 ;  /* 0x0000000400047825 */ /* 0x002fc800078e0204 */
[----:B---3--:R-:W-:-:S04]  /*0210*/  FADD R6, R6, 9.9999997473787516356e-06 ;  /* 0x3727c5ac06067421 */ /* 0x008fc80000000000 */
[----:B------:R-:W1:Y:S02]  /*0220*/  MUFU.SQRT R7, R6 ;  /* 0x0000000600077308 */ /* 0x000e640000002000 */
[C---:B-1----:R-:W-:Y:S02]  /*0230*/  FSETP.GT.AND P0, PT, R7.reuse, 8.50705917302346158658e+37, PT ;  /* 0x7e8000000700780b */ /* 0x042fe40003f04000 */
[----:B------:R-:W-:-:S11]  /*0240*/  FSETP.GEU.AND P1, PT, R7, 1.175494350822287508e-38, PT ;  /* 0x008000000700780b */ /* 0x000fd60003f2e000 */
[----:B------:R-:W-:-:S04]  /*0250*/  @P0 FMUL R7, R7, 0.25 ;  /* 0x3e80000007070820 */ /* 0x000fc80000400000 */
[----:B------:R-:W-:-:S06]  /*0260*/  @!P1 FMUL R7, R7, 16777216 ;  /* 0x4b80000007079820 */ /* 0x000fcc0000400000 */
[----:B------:R-:W1:Y:S01]  /*0270*/  MUFU.RCP R7, R7 ;  /* 0x0000000700077308 */ /* 0x000e620000001000 */
[----:B------:R-:W-:Y:S01]  /*0280*/  FSEL R14, R14, 1, P0 ;  /* 0x3f8000000e0e7808 */ /* 0x000fe20000000000 */
[----:B-----5:R-:W-:-:S04]  /*0290*/  FADD R2, R2, -R12 ;  /* 0x8000000c02027221 */ /* 0x020fc80000000000 */
[----:B------:R-:W-:Y:S01]  /*02a0*/  @!P1 FMUL R14, R14, 16777216 ;  /* 0x4b8000000e0e9820 */ /* 0x000fe20000400000 */
[----:B------:R-:W-:-:S03]  /*02b0*/  FADD R3, R3, -R12 ;  /* 0x8000000c03037221 */ /* 0x000fc60000000000 */
[----:B-1----:R-:W-:-:S04]  /*02c0*/  FMUL R14, R7, R14 ;  /* 0x0000000e070e7220 */ /* 0x002fc80000400000 */
[-C--:B------:R-:W-:Y:S01]  /*02d0*/  FMUL R2, R2, R14.reuse ;  /* 0x0000000e02027220 */ /* 0x080fe20000400000 */
[----:B------:R-:W-:-:S03]  /*02e0*/  FMUL R14, R3, R14 ;  /* 0x0000000e030e7220 */ /* 0x000fc60000400000 */
[C-C-:B----4-:R-:W-:Y:S01]  /*02f0*/  FFMA R2, R8.reuse, R2, R11.reuse ;  /* 0x0000000208027223 */ /* 0x150fe2000000000b */
[----:B------:R-:W-:-:S04]  /*0300*/  FFMA R14, R8, R14, R11 ;  /* 0x0000000e080e7223 */ /* 0x000fc8000000000b */
[----:B------:R-:W-:Y:S02]  /*0310*/  FSETP.GEU.AND P0, PT, R2, RZ, PT ;  /* 0x000000ff0200720b */ /* 0x000fe40003f0e000 */
[----:B------:R-:W-:Y:S02]  /*0320*/  FSETP.GEU.AND P1, PT, R14, RZ, PT ;  /* 0x000000ff0e00720b */ /* 0x000fe40003f2e000 */
[----:B------:R-:W-:Y:S02]  /*0330*/  FSEL R2, R2, RZ, P0 ;  /* 0x000000ff02027208 */ /* 0x000fe40000000000 */
[----:B------:R-:W-:-:S05]  /*0340*/  FSEL R3, R14, RZ, P1 ;  /* 0x000000ff0e037208 */ /* 0x000fca0000800000 */
[----:B------:R-:W-:Y:S01]  /*0350*/  STG.E.64 desc[UR4][R4.64], R2 ;  /* 0x0000000204007986 */ /* 0x000fe2000c101b04 */
[----:B------:R-:W-:Y:S05]  /*0360*/  EXIT ;  /* 0x000000000000794d */ /* 0x000fea0003800000 */
.L_x_0:
[----:B------:R-:W-:-:S00]  /*0370*/  BRA `(.L_x_0) ;  /* 0xfffffffc00fc7947 */ /* 0x000fc0000383ffff */
[----:B------:R-:W-:-:S00]  /*0380*/  NOP ;  /* 0x0000000000007918 */ /* 0x000fc00000000000 */
[----:B------:R-:W-:-:S00]  /*0390*/  NOP ;  /* 0x0000000000007918 */ /* 0x000fc00000000000 */
[----:B------:R-:W-:-:S00]  /*03a0*/  NOP ;  /* 0x0000000000007918 */ /* 0x000fc00000000000 */
[----:B------:R-:W-:-:S00]  /*03b0*/  NOP ;  /* 0x0000000000007918 */ /* 0x000fc00000000000 */
[----:B------:R-:W-:-:S00]  /*03c0*/  NOP ;  /* 0x0000000000007918 */ /* 0x000fc00000000000 */
[----:B------:R-:W-:-:S00]  /*03d0*/  NOP ;  /* 0x0000000000007918 */ /* 0x000fc00000000000 */
[----:B------:R-:W-:-:S00]  /*03e0*/  NOP ;  /* 0x0000000000007918 */ /* 0x000fc00000000000 */
[----:B------:R-:W-:-:S00]  /*03f0*/  NOP ;  /* 0x0000000000007918 */ /* 0x000fc00000000000 */
.L_x_1:


//--------------------- .nv.global.init           --------------------------
	.section	.nv.global.init,"aw",@progbits
.nv.global.init:
	.type		_$_str,@object
	.size		_$_str,(_$_str_$_2 - _$_str)
_$_str:
        /*0000*/ 	.byte	0x5f, 0x5f, 0x43, 0x55, 0x44, 0x41, 0x5f, 0x46, 0x54, 0x5a, 0x00
	.type		_$_str_$_2,@object
	.size		_$_str_$_2,(.L_1 - _$_str_$_2)
_$_str_$_2:
        /*000b*/ 	.byte	0x5f, 0x5f, 0x43, 0x55, 0x44, 0x41, 0x5f, 0x50, 0x52, 0x45, 0x43, 0x5f, 0x53, 0x51, 0x52, 0x54
        /*001b*/ 	.byte	0x00
.L_1:


//--------------------- .nv.constant0.triton_poi_fused__native_batch_norm_legit_no_training_relu_6 --------------------------
	.section	.nv.constant0.triton_poi_fused__native_batch_norm_legit_no_training_relu_6,"a",@progbits
	.sectionflags	@""
	.align	4
.nv.constant0.triton_poi_fused__native_batch_norm_legit_no_training_relu_6:
	.zero		580
